//
// Generated by NVIDIA NVVM Compiler
//
// Compiler Build ID: CL-36424714
// Cuda compilation tools, release 13.0, V13.0.88
// Based on NVVM 20.0.0
//

.version 9.0
.target sm_100
.address_size 64

	// .globl	_Z25uncoalesced_access_kernelPfiii

.visible .entry _Z25uncoalesced_access_kernelPfiii(
	.param .u64 .ptr .align 1 _Z25uncoalesced_access_kernelPfiii_param_0,
	.param .u32 _Z25uncoalesced_access_kernelPfiii_param_1,
	.param .u32 _Z25uncoalesced_access_kernelPfiii_param_2,
	.param .u32 _Z25uncoalesced_access_kernelPfiii_param_3
)
{
	.reg .pred 	%p<3>;
	.reg .b32 	%r<18>;
	.reg .b32 	%f<4>;
	.reg .b64 	%rd<5>;

	ld.param.u64 	%rd2, [_Z25uncoalesced_access_kernelPfiii_param_0];
	ld.param.u32 	%r8, [_Z25uncoalesced_access_kernelPfiii_param_1];
	ld.param.u32 	%r6, [_Z25uncoalesced_access_kernelPfiii_param_2];
	ld.param.u32 	%r7, [_Z25uncoalesced_access_kernelPfiii_param_3];
	mov.u32 	%r1, %ntid.x;
	mov.u32 	%r9, %ctaid.x;
	mov.u32 	%r10, %tid.x;
	mad.lo.s32 	%r11, %r1, %r9, %r10;
	mov.u32 	%r12, %ntid.y;
	mov.u32 	%r13, %ctaid.y;
	mov.u32 	%r14, %tid.y;
	mad.lo.s32 	%r15, %r12, %r13, %r14;
	mad.lo.s32 	%r17, %r8, %r11, %r15;
	setp.ge.s32 	%p1, %r17, %r6;
	@%p1 bra 	$L__BB0_3;
	cvt.rn.f32.s32 	%f1, %r7;
	mov.u32 	%r16, %nctaid.x;
	mul.lo.s32 	%r3, %r1, %r16;
	cvta.to.global.u64 	%rd1, %rd2;
$L__BB0_2:
	mul.wide.s32 	%rd3, %r17, 4;
	add.s64 	%rd4, %rd1, %rd3;
	ld.global.f32 	%f2, [%rd4];
	mul.f32 	%f3, %f2, %f1;
	st.global.f32 	[%rd4], %f3;
	add.s32 	%r17, %r17, %r3;
	setp.lt.s32 	%p2, %r17, %r6;
	@%p2 bra 	$L__BB0_2;
$L__BB0_3:
	ret;

}


// ===== COMPILED SASS (sm_100) =====

	.target	sm_100

	.elftype	@"ET_EXEC"


//--------------------- .note.nv.tkinfo           --------------------------
	.section	.note.nv.tkinfo,"",@"SHT_NOTE"
	.sectionflags	@"SHF_NOTE_NV_TKINFO"
	.tkinfo
        /*0018*/ 	.word	0x00000002
        /*0030*/ 	.string	""
        /*0030*/ 	.string	"ptxas"
        /*0030*/ 	.string	"Cuda compilation tools, release 13.0, V13.0.88"
        /*0030*/ 	.string	"Build cuda_13.0.r13.0/compiler.36424714_0"
        /*0030*/ 	.string	"-arch sm_100 -m 64 "



//--------------------- .note.nv.cuinfo           --------------------------
	.section	.note.nv.cuinfo,"",@"SHT_NOTE"
	.sectionflags	@"SHF_NOTE_NV_CUINFO"
        /*0018*/ 	.short	0x0002
        /*001a*/ 	.short	0x0064
        /*001c*/ 	.short	0x0082
	.zero		2


//--------------------- .nv.info                  --------------------------
	.section	.nv.info,"",@"SHT_CUDA_INFO"
	.align	4


	//----- nvinfo : EIATTR_REGCOUNT
	.align		4
        /*0000*/ 	.byte	0x04, 0x2f
        /*0002*/ 	.short	(.L_1 - .L_0)
	.align		4
.L_0:
        /*0004*/ 	.word	index@(_Z25uncoalesced_access_kernelPfiii)
        /*0008*/ 	.word	0x0000000a


	//----- nvinfo : EIATTR_FRAME_SIZE
	.align		4
.L_1:
        /*000c*/ 	.byte	0x04, 0x11
        /*000e*/ 	.short	(.L_3 - .L_2)
	.align		4
.L_2:
        /*0010*/ 	.word	index@(_Z25uncoalesced_access_kernelPfiii)
        /*0014*/ 	.word	0x00000000


	//----- nvinfo : EIATTR_MIN_STACK_SIZE
	.align		4
.L_3:
        /*0018*/ 	.byte	0x04, 0x12
        /*001a*/ 	.short	(.L_5 - .L_4)
	.align		4
.L_4:
        /*001c*/ 	.word	index@(_Z25uncoalesced_access_kernelPfiii)
        /*0020*/ 	.word	0x00000000
.L_5:


//--------------------- .nv.compat                --------------------------
	.section	.nv.compat,"",@"SHT_CUDA_COMPAT_INFO"
	.align	4
        /*0000*/ 	.byte	0x02, 0x09, 0x00, 0x00, 0x02, 0x02, 0x01, 0x00, 0x02, 0x05, 0x05, 0x00, 0x03, 0x07, 0x01, 0x01
        /*0010*/ 	.byte	0x02, 0x03, 0x00, 0x00, 0x02, 0x06, 0x01, 0x00, 0x04, 0x0b, 0x08, 0x00, 0x09, 0x00, 0x00, 0x00
        /*0020*/ 	.byte	0x00, 0x00, 0x00, 0x00


//--------------------- .nv.info._Z25uncoalesced_access_kernelPfiii --------------------------
	.section	.nv.info._Z25uncoalesced_access_kernelPfiii,"",@"SHT_CUDA_INFO"
	.sectionflags	@""
	.align	4


	//----- nvinfo : EIATTR_CUDA_API_VERSION
	.align		4
        /*0000*/ 	.byte	0x04, 0x37
        /*0002*/ 	.short	(.L_7 - .L_6)
.L_6:
        /*0004*/ 	.word	0x00000082


	//----- nvinfo : EIATTR_KPARAM_INFO
	.align		4
.L_7:
        /*0008*/ 	.byte	0x04, 0x17
        /*000a*/ 	.short	(.L_9 - .L_8)
.L_8:
        /*000c*/ 	.word	0x00000000
        /*0010*/ 	.short	0x0003
        /*0012*/ 	.short	0x0010
        /*0014*/ 	.byte	0x00, 0xf0, 0x11, 0x00


	//----- nvinfo : EIATTR_KPARAM_INFO
	.align		4
.L_9:
        /*0018*/ 	.byte	0x04, 0x17
        /*001a*/ 	.short	(.L_11 - .L_10)
.L_10:
        /*001c*/ 	.word	0x00000000
        /*0020*/ 	.short	0x0002
        /*0022*/ 	.short	0x000c
        /*0024*/ 	.byte	0x00, 0xf0, 0x11, 0x00


	//----- nvinfo : EIATTR_KPARAM_INFO
	.align		4
.L_11:
        /*0028*/ 	.byte	0x04, 0x17
        /*002a*/ 	.short	(.L_13 - .L_12)
.L_12:
        /*002c*/ 	.word	0x00000000
        /*0030*/ 	.short	0x0001
        /*0032*/ 	.short	0x0008
        /*0034*/ 	.byte	0x00, 0xf0, 0x11, 0x00


	//----- nvinfo : EIATTR_KPARAM_INFO
	.align		4
.L_13:
        /*0038*/ 	.byte	0x04, 0x17
        /*003a*/ 	.short	(.L_15 - .L_14)
.L_14:
        /*003c*/ 	.word	0x00000000
        /*0040*/ 	.short	0x0000
        /*0042*/ 	.short	0x0000
        /*0044*/ 	.byte	0x00, 0xf5, 0x21, 0x00


	//----- nvinfo : EIATTR_SPARSE_MMA_MASK
	.align		4
.L_15:
        /*0048*/ 	.byte	0x03, 0x50
        /*004a*/ 	.short	0x0000


	//----- nvinfo : EIATTR_MAXREG_COUNT
	.align		4
        /*004c*/ 	.byte	0x03, 0x1b
        /*004e*/ 	.short	0x00ff


	//----- nvinfo : EIATTR_MERCURY_ISA_VERSION
	.align		4
        /*0050*/ 	.byte	0x03, 0x5f
        /*0052*/ 	.short	0x0101


	//----- nvinfo : EIATTR_VRC_CTA_INIT_COUNT
	.align		4
        /*0054*/ 	.byte	0x02, 0x4a
	.zero		1
	.zero		1


	//----- nvinfo : EIATTR_EXIT_INSTR_OFFSETS
	.align		4
        /*0058*/ 	.byte	0x04, 0x1c
        /*005a*/ 	.short	(.L_17 - .L_16)


	//   ....[0]....
.L_16:
        /*005c*/ 	.word	0x000000c0


	//   ....[1]....
        /*0060*/ 	.word	0x000001a0


	//----- nvinfo : EIATTR_CRS_STACK_SIZE
	.align		4
.L_17:
        /*0064*/ 	.byte	0x04, 0x1e
        /*0066*/ 	.short	(.L_19 - .L_18)
.L_18:
        /*0068*/ 	.word	0x00000000


	//----- nvinfo : EIATTR_CBANK_PARAM_SIZE
	.align		4
.L_19:
        /*006c*/ 	.byte	0x03, 0x19
        /*006e*/ 	.short	0x0014


	//----- nvinfo : EIATTR_PARAM_CBANK
	.align		4
        /*0070*/ 	.byte	0x04, 0x0a
        /*0072*/ 	.short	(.L_21 - .L_20)
	.align		4
.L_20:
        /*0074*/ 	.word	index@(.nv.constant0._Z25uncoalesced_access_kernelPfiii)
        /*0078*/ 	.short	0x0380
        /*007a*/ 	.short	0x0014


	//----- nvinfo : EIATTR_SW_WAR
	.align		4
.L_21:
        /*007c*/ 	.byte	0x04, 0x36
        /*007e*/ 	.short	(.L_23 - .L_22)
.L_22:
        /*0080*/ 	.word	0x00000008
.L_23:


//--------------------- .nv.callgraph             --------------------------
	.section	.nv.callgraph,"",@"SHT_CUDA_CALLGRAPH"
	.align	4
	.sectionentsize	8
	.align		4
        /*0000*/ 	.word	0x00000000
	.align		4
        /*0004*/ 	.word	0xffffffff
	.align		4
        /*0008*/ 	.word	0x00000000
	.align		4
        /*000c*/ 	.word	0xfffffffe
	.align		4
        /*0010*/ 	.word	0x00000000
	.align		4
        /*0014*/ 	.word	0xfffffffd
	.align		4
        /*0018*/ 	.word	0x00000000
	.align		4
        /*001c*/ 	.word	0xfffffffc


//--------------------- .text._Z25uncoalesced_access_kernelPfiii --------------------------
	.section	.text._Z25uncoalesced_access_kernelPfiii,"ax",@progbits
	.align	128
        .global         _Z25uncoalesced_access_kernelPfiii
        .type           _Z25uncoalesced_access_kernelPfiii,@function
        .size           _Z25uncoalesced_access_kernelPfiii,(.L_x_2 - _Z25uncoalesced_access_kernelPfiii)
        .other          _Z25uncoalesced_access_kernelPfiii,@"STO_CUDA_ENTRY STV_DEFAULT"
_Z25uncoalesced_access_kernelPfiii:
.text._Z25uncoalesced_access_kernelPfiii:
[----:B------:R-:W-:Y:S01]  /*0000*/  LDC R1, c[0x0][0x37c] ;  /* 0x0000df00ff017b82 */ /* 0x000fe20000000800 */
[----:B------:R-:W0:Y:S01]  /*0010*/  S2R R0, SR_CTAID.X ;  /* 0x0000000000007919 */ /* 0x000e220000002500 */
[----:B------:R-:W0:Y:S01]  /*0020*/  LDCU UR4, c[0x0][0x360] ;  /* 0x00006c00ff0477ac */ /* 0x000e220008000800 */
[----:B------:R-:W0:Y:S01]  /*0030*/  S2R R3, SR_TID.X ;  /* 0x0000000000037919 */ /* 0x000e220000002100 */
[----:B------:R-:W1:Y:S01]  /*0040*/  LDCU UR5, c[0x0][0x364] ;  /* 0x00006c80ff0577ac */ /* 0x000e620008000800 */
[----:B------:R-:W1:Y:S01]  /*0050*/  S2R R2, SR_CTAID.Y ;  /* 0x0000000000027919 */ /* 0x000e620000002600 */
[----:B------:R-:W2:Y:S01]  /*0060*/  LDCU.64 UR8, c[0x0][0x388] ;  /* 0x00007100ff0877ac */ /* 0x000ea20008000a00 */
[----:B------:R-:W1:Y:S01]  /*0070*/  S2R R5, SR_TID.Y ;  /* 0x0000000000057919 */ /* 0x000e620000002200 */
[----:B0-----:R-:W-:Y:S02]  /*0080*/  IMAD R0, R0, UR4, R3 ;  /* 0x0000000400007c24 */ /* 0x001fe4000f8e0203 */
[----:B-1----:R-:W-:-:S04]  /*0090*/  IMAD R3, R2, UR5, R5 ;  /* 0x0000000502037c24 */ /* 0x002fc8000f8e0205 */
[----:B--2---:R-:W-:-:S05]  /*00a0*/  IMAD R0, R0, UR8, R3 ;  /* 0x0000000800007c24 */ /* 0x004fca000f8e0203 */
[----:B------:R-:W-:-:S13]  /*00b0*/  ISETP.GE.AND P0, PT, R0, UR9, PT ;  /* 0x0000000900007c0c */ /* 0x000fda000bf06270 */
[----:B------:R-:W-:Y:S05]  /*00c0*/  @P0 EXIT ;  /* 0x000000000000094d */ /* 0x000fea0003800000 */
[----:B------:R-:W0:Y:S01]  /*00d0*/  LDC.64 R4, c[0x0][0x380] ;  /* 0x0000e000ff047b82 */ /* 0x000e220000000a00 */
[----:B------:R-:W1:Y:S01]  /*00e0*/  LDCU UR8, c[0x0][0x390] ;  /* 0x00007200ff0877ac */ /* 0x000e620008000800 */
[----:B------:R-:W2:Y:S01]  /*00f0*/  LDCU UR5, c[0x0][0x370] ;  /* 0x00006e00ff0577ac */ /* 0x000ea20008000800 */
[----:B------:R-:W3:Y:S01]  /*0100*/  LDCU.64 UR6, c[0x0][0x358] ;  /* 0x00006b00ff0677ac */ /* 0x000ee20008000a00 */
[----:B-1----:R-:W-:Y:S01]  /*0110*/  I2FP.F32.S32 R6, UR8 ;  /* 0x0000000800067c45 */ /* 0x002fe20008201400 */
[----:B--2---:R-:W-:-:S12]  /*0120*/  UIMAD UR4, UR4, UR5, URZ ;  /* 0x00000005040472a4 */ /* 0x004fd8000f8e02ff */
.L_x_0:
[----:B01----:R-:W-:-:S05]  /*0130*/  IMAD.WIDE R2, R0, 0x4, R4 ;  /* 0x0000000400027825 */ /* 0x003fca00078e0204 */
[----:B---3--:R-:W2:Y:S01]  /*0140*/  LDG.E R7, desc[UR6][R2.64] ;  /* 0x0000000602077981 */ /* 0x008ea2000c1e1900 */
[----:B------:R-:W-:-:S04]  /*0150*/  IADD3 R0, PT, PT, R0, UR4, RZ ;  /* 0x0000000400007c10 */ /* 0x000fc8000fffe0ff */
[----:B------:R-:W-:Y:S01]  /*0160*/  ISETP.GE.AND P0, PT, R0, UR9, PT ;  /* 0x0000000900007c0c */ /* 0x000fe2000bf06270 */
[----:B--2---:R-:W-:-:S05]  /*0170*/  FMUL R7, R6, R7 ;  /* 0x0000000706077220 */ /* 0x004fca0000400000 */
[----:B------:R1:W-:Y:S07]  /*0180*/  STG.E desc[UR6][R2.64], R7 ;  /* 0x0000000702007986 */ /* 0x0003ee000c101906 */
[----:B------:R-:W-:Y:S05]  /*0190*/  @!P0 BRA `(.L_x_0) ;  /* 0xfffffffc00e48947 */ /* 0x000fea000383ffff */
[----:B------:R-:W-:Y:S05]  /*01a0*/  EXIT ;  /* 0x000000000000794d */ /* 0x000fea0003800000 */
.L_x_1:
[----:B------:R-:W-:-:S00]  /*01b0*/  BRA `(.L_x_1) ;  /* 0xfffffffc00fc7947 */ /* 0x000fc0000383ffff */
[----:B------:R-:W-:-:S00]  /*01c0*/  NOP ;  /* 0x0000000000007918 */ /* 0x000fc00000000000 */
        /* <DEDUP_REMOVED lines=11> */
.L_x_2:


//--------------------- .nv.shared.reserved.0     --------------------------
	.section	.nv.shared.reserved.0,"aw",@nobits
	.weak		__nv_reservedSMEM_offset_0_alias
	.size		__nv_reservedSMEM_offset_0_alias, 0, 64
	.other		__nv_reservedSMEM_offset_0_alias,@"STO_CUDA_RESERVED_SHARED STV_DEFAULT"
__nv_reservedSMEM_offset_0_alias:
	.zero		0
	.zero		64


//--------------------- .nv.constant0._Z25uncoalesced_access_kernelPfiii --------------------------
	.section	.nv.constant0._Z25uncoalesced_access_kernelPfiii,"a",@progbits
	.sectionflags	@""
	.align	4
.nv.constant0._Z25uncoalesced_access_kernelPfiii:
	.zero		916


//--------------------- SYMBOLS --------------------------

	.type		.nv.reservedSmem.offset0,@object
	.size		.nv.reservedSmem.offset0,0x4
